//
// Generated by NVIDIA NVVM Compiler
//
// Compiler Build ID: CL-36424714
// Cuda compilation tools, release 13.0, V13.0.88
// Based on NVVM 20.0.0
//

.version 9.0
.target sm_100
.address_size 64

	// .globl	_Z14transpos_no_SMPiS_i
// _ZZ16transpose_SharedPiS_iE4tile has been demoted

.visible .entry _Z14transpos_no_SMPiS_i(
	.param .u64 .ptr .align 1 _Z14transpos_no_SMPiS_i_param_0,
	.param .u64 .ptr .align 1 _Z14transpos_no_SMPiS_i_param_1,
	.param .u32 _Z14transpos_no_SMPiS_i_param_2
)
{
	.reg .pred 	%p<2>;
	.reg .b32 	%r<16>;
	.reg .b64 	%rd<9>;

	ld.param.u64 	%rd1, [_Z14transpos_no_SMPiS_i_param_0];
	ld.param.u64 	%rd2, [_Z14transpos_no_SMPiS_i_param_1];
	ld.param.u32 	%r4, [_Z14transpos_no_SMPiS_i_param_2];
	mov.u32 	%r5, %tid.x;
	mov.u32 	%r6, %ctaid.x;
	mov.u32 	%r7, %ntid.x;
	mad.lo.s32 	%r1, %r6, %r7, %r5;
	mov.u32 	%r8, %tid.y;
	mov.u32 	%r9, %ctaid.y;
	mov.u32 	%r10, %ntid.y;
	mad.lo.s32 	%r11, %r9, %r10, %r8;
	max.s32 	%r12, %r1, %r11;
	setp.ge.s32 	%p1, %r12, %r4;
	@%p1 bra 	$L__BB0_2;
	cvta.to.global.u64 	%rd3, %rd1;
	cvta.to.global.u64 	%rd4, %rd2;
	mad.lo.s32 	%r13, %r4, %r1, %r11;
	mad.lo.s32 	%r14, %r4, %r11, %r1;
	mul.wide.s32 	%rd5, %r14, 4;
	add.s64 	%rd6, %rd3, %rd5;
	ld.global.u32 	%r15, [%rd6];
	mul.wide.s32 	%rd7, %r13, 4;
	add.s64 	%rd8, %rd4, %rd7;
	st.global.u32 	[%rd8], %r15;
$L__BB0_2:
	ret;

}
	// .globl	_Z16transpose_SharedPiS_i
.visible .entry _Z16transpose_SharedPiS_i(
	.param .u64 .ptr .align 1 _Z16transpose_SharedPiS_i_param_0,
	.param .u64 .ptr .align 1 _Z16transpose_SharedPiS_i_param_1,
	.param .u32 _Z16transpose_SharedPiS_i_param_2
)
{
	.reg .pred 	%p<2>;
	.reg .b32 	%r<27>;
	.reg .b64 	%rd<9>;
	// demoted variable
	.shared .align 4 .b8 _ZZ16transpose_SharedPiS_iE4tile[1088];
	ld.param.u64 	%rd1, [_Z16transpose_SharedPiS_i_param_0];
	ld.param.u64 	%rd2, [_Z16transpose_SharedPiS_i_param_1];
	ld.param.u32 	%r5, [_Z16transpose_SharedPiS_i_param_2];
	mov.u32 	%r1, %tid.x;
	mov.u32 	%r7, %ctaid.x;
	mov.u32 	%r8, %ntid.x;
	mad.lo.s32 	%r9, %r7, %r8, %r1;
	mov.u32 	%r2, %tid.y;
	mov.u32 	%r10, %ctaid.y;
	mov.u32 	%r11, %ntid.y;
	mul.lo.s32 	%r12, %r10, %r11;
	add.s32 	%r13, %r12, %r2;
	mad.lo.s32 	%r3, %r5, %r13, %r9;
	add.s32 	%r15, %r12, %r1;
	mad.lo.s32 	%r16, %r7, %r11, %r2;
	mad.lo.s32 	%r4, %r5, %r16, %r15;
	max.s32 	%r17, %r9, %r13;
	setp.ge.s32 	%p1, %r17, %r5;
	@%p1 bra 	$L__BB1_2;
	cvta.to.global.u64 	%rd3, %rd1;
	cvta.to.global.u64 	%rd4, %rd2;
	mul.wide.s32 	%rd5, %r3, 4;
	add.s64 	%rd6, %rd3, %rd5;
	ld.global.u32 	%r18, [%rd6];
	mov.u32 	%r19, _ZZ16transpose_SharedPiS_iE4tile;
	mad.lo.s32 	%r20, %r2, 68, %r19;
	shl.b32 	%r21, %r1, 2;
	add.s32 	%r22, %r20, %r21;
	st.shared.u32 	[%r22], %r18;
	bar.sync 	0;
	mad.lo.s32 	%r23, %r1, 68, %r19;
	shl.b32 	%r24, %r2, 2;
	add.s32 	%r25, %r23, %r24;
	ld.shared.u32 	%r26, [%r25];
	mul.wide.s32 	%rd7, %r4, 4;
	add.s64 	%rd8, %rd4, %rd7;
	st.global.u32 	[%rd8], %r26;
$L__BB1_2:
	ret;

}
	// .globl	_Z11convolutionPiS_S_ii
.visible .entry _Z11convolutionPiS_S_ii(
	.param .u64 .ptr .align 1 _Z11convolutionPiS_S_ii_param_0,
	.param .u64 .ptr .align 1 _Z11convolutionPiS_S_ii_param_1,
	.param .u64 .ptr .align 1 _Z11convolutionPiS_S_ii_param_2,
	.param .u32 _Z11convolutionPiS_S_ii_param_3,
	.param .u32 _Z11convolutionPiS_S_ii_param_4
)
{
	.reg .pred 	%p<19>;
	.reg .b32 	%r<162>;
	.reg .b64 	%rd<45>;

	ld.param.u64 	%rd10, [_Z11convolutionPiS_S_ii_param_0];
	ld.param.u64 	%rd11, [_Z11convolutionPiS_S_ii_param_1];
	ld.param.u64 	%rd9, [_Z11convolutionPiS_S_ii_param_2];
	ld.param.u32 	%r40, [_Z11convolutionPiS_S_ii_param_3];
	ld.param.u32 	%r39, [_Z11convolutionPiS_S_ii_param_4];
	cvta.to.global.u64 	%rd1, %rd11;
	cvta.to.global.u64 	%rd2, %rd10;
	mov.u32 	%r41, %tid.y;
	mov.u32 	%r42, %tid.x;
	setp.eq.s32 	%p1, %r41, 0;
	add.s32 	%r43, %r40, -1;
	setp.ge.s32 	%p2, %r41, %r43;
	setp.eq.s32 	%p3, %r42, 0;
	or.pred  	%p4, %p1, %p3;
	or.pred  	%p5, %p4, %p2;
	setp.ge.s32 	%p6, %r42, %r43;
	or.pred  	%p7, %p5, %p6;
	@%p7 bra 	$L__BB2_18;
	setp.lt.s32 	%p8, %r39, 1;
	mov.b32 	%r160, 0;
	@%p8 bra 	$L__BB2_17;
	mad.lo.s32 	%r3, %r40, %r41, %r42;
	and.b32  	%r4, %r39, 15;
	and.b32  	%r5, %r39, 7;
	and.b32  	%r6, %r39, 2147483632;
	and.b32  	%r7, %r39, 3;
	neg.s32 	%r8, %r6;
	add.s64 	%rd3, %rd2, 32;
	mov.b32 	%r146, 0;
	mov.u32 	%r160, %r146;
$L__BB2_3:
	setp.lt.u32 	%p9, %r39, 16;
	add.s32 	%r11, %r3, %r146;
	mul.lo.s32 	%r12, %r146, %r39;
	mov.b32 	%r155, 0;
	@%p9 bra 	$L__BB2_6;
	mul.wide.u32 	%rd12, %r12, 4;
	add.s64 	%rd13, %rd1, %rd12;
	add.s64 	%rd44, %rd13, 32;
	mov.u32 	%r148, %r11;
	mov.u32 	%r149, %r8;
$L__BB2_5:
	.pragma "nounroll";
	mul.wide.s32 	%rd14, %r148, 4;
	add.s64 	%rd15, %rd3, %rd14;
	ld.global.u32 	%r48, [%rd15+-32];
	ld.global.u32 	%r49, [%rd44+-32];
	mad.lo.s32 	%r50, %r49, %r48, %r160;
	ld.global.u32 	%r51, [%rd15+-28];
	ld.global.u32 	%r52, [%rd44+-28];
	mad.lo.s32 	%r53, %r52, %r51, %r50;
	ld.global.u32 	%r54, [%rd15+-24];
	ld.global.u32 	%r55, [%rd44+-24];
	mad.lo.s32 	%r56, %r55, %r54, %r53;
	ld.global.u32 	%r57, [%rd15+-20];
	ld.global.u32 	%r58, [%rd44+-20];
	mad.lo.s32 	%r59, %r58, %r57, %r56;
	ld.global.u32 	%r60, [%rd15+-16];
	ld.global.u32 	%r61, [%rd44+-16];
	mad.lo.s32 	%r62, %r61, %r60, %r59;
	ld.global.u32 	%r63, [%rd15+-12];
	ld.global.u32 	%r64, [%rd44+-12];
	mad.lo.s32 	%r65, %r64, %r63, %r62;
	ld.global.u32 	%r66, [%rd15+-8];
	ld.global.u32 	%r67, [%rd44+-8];
	mad.lo.s32 	%r68, %r67, %r66, %r65;
	ld.global.u32 	%r69, [%rd15+-4];
	ld.global.u32 	%r70, [%rd44+-4];
	mad.lo.s32 	%r71, %r70, %r69, %r68;
	ld.global.u32 	%r72, [%rd15];
	ld.global.u32 	%r73, [%rd44];
	mad.lo.s32 	%r74, %r73, %r72, %r71;
	ld.global.u32 	%r75, [%rd15+4];
	ld.global.u32 	%r76, [%rd44+4];
	mad.lo.s32 	%r77, %r76, %r75, %r74;
	ld.global.u32 	%r78, [%rd15+8];
	ld.global.u32 	%r79, [%rd44+8];
	mad.lo.s32 	%r80, %r79, %r78, %r77;
	ld.global.u32 	%r81, [%rd15+12];
	ld.global.u32 	%r82, [%rd44+12];
	mad.lo.s32 	%r83, %r82, %r81, %r80;
	ld.global.u32 	%r84, [%rd15+16];
	ld.global.u32 	%r85, [%rd44+16];
	mad.lo.s32 	%r86, %r85, %r84, %r83;
	ld.global.u32 	%r87, [%rd15+20];
	ld.global.u32 	%r88, [%rd44+20];
	mad.lo.s32 	%r89, %r88, %r87, %r86;
	ld.global.u32 	%r90, [%rd15+24];
	ld.global.u32 	%r91, [%rd44+24];
	mad.lo.s32 	%r92, %r91, %r90, %r89;
	ld.global.u32 	%r93, [%rd15+28];
	ld.global.u32 	%r94, [%rd44+28];
	mad.lo.s32 	%r160, %r94, %r93, %r92;
	add.s32 	%r149, %r149, 16;
	add.s32 	%r148, %r148, 16;
	add.s64 	%rd44, %rd44, 64;
	setp.ne.s32 	%p10, %r149, 0;
	mov.u32 	%r155, %r6;
	@%p10 bra 	$L__BB2_5;
$L__BB2_6:
	setp.eq.s32 	%p11, %r4, 0;
	@%p11 bra 	$L__BB2_16;
	add.s32 	%r96, %r4, -1;
	setp.lt.u32 	%p12, %r96, 7;
	@%p12 bra 	$L__BB2_9;
	add.s32 	%r97, %r11, %r155;
	mul.wide.s32 	%rd16, %r97, 4;
	add.s64 	%rd17, %rd2, %rd16;
	ld.global.u32 	%r98, [%rd17];
	add.s32 	%r99, %r155, %r12;
	mul.wide.u32 	%rd18, %r99, 4;
	add.s64 	%rd19, %rd1, %rd18;
	ld.global.u32 	%r100, [%rd19];
	mad.lo.s32 	%r101, %r100, %r98, %r160;
	ld.global.u32 	%r102, [%rd17+4];
	cvt.u64.u32 	%rd20, %r12;
	cvt.u64.u32 	%rd21, %r155;
	add.s64 	%rd22, %rd21, %rd20;
	shl.b64 	%rd23, %rd22, 2;
	add.s64 	%rd24, %rd1, %rd23;
	ld.global.u32 	%r103, [%rd24+4];
	mad.lo.s32 	%r104, %r103, %r102, %r101;
	ld.global.u32 	%r105, [%rd17+8];
	ld.global.u32 	%r106, [%rd24+8];
	mad.lo.s32 	%r107, %r106, %r105, %r104;
	ld.global.u32 	%r108, [%rd17+12];
	ld.global.u32 	%r109, [%rd24+12];
	mad.lo.s32 	%r110, %r109, %r108, %r107;
	ld.global.u32 	%r111, [%rd17+16];
	ld.global.u32 	%r112, [%rd24+16];
	mad.lo.s32 	%r113, %r112, %r111, %r110;
	ld.global.u32 	%r114, [%rd17+20];
	ld.global.u32 	%r115, [%rd24+20];
	mad.lo.s32 	%r116, %r115, %r114, %r113;
	ld.global.u32 	%r117, [%rd17+24];
	ld.global.u32 	%r118, [%rd24+24];
	mad.lo.s32 	%r119, %r118, %r117, %r116;
	ld.global.u32 	%r120, [%rd17+28];
	ld.global.u32 	%r121, [%rd24+28];
	mad.lo.s32 	%r160, %r121, %r120, %r119;
	add.s32 	%r155, %r155, 8;
$L__BB2_9:
	setp.eq.s32 	%p13, %r5, 0;
	@%p13 bra 	$L__BB2_16;
	add.s32 	%r123, %r5, -1;
	setp.lt.u32 	%p14, %r123, 3;
	@%p14 bra 	$L__BB2_12;
	add.s32 	%r124, %r11, %r155;
	mul.wide.s32 	%rd25, %r124, 4;
	add.s64 	%rd26, %rd2, %rd25;
	ld.global.u32 	%r125, [%rd26];
	add.s32 	%r126, %r155, %r12;
	mul.wide.u32 	%rd27, %r126, 4;
	add.s64 	%rd28, %rd1, %rd27;
	ld.global.u32 	%r127, [%rd28];
	mad.lo.s32 	%r128, %r127, %r125, %r160;
	ld.global.u32 	%r129, [%rd26+4];
	cvt.u64.u32 	%rd29, %r12;
	cvt.u64.u32 	%rd30, %r155;
	add.s64 	%rd31, %rd30, %rd29;
	shl.b64 	%rd32, %rd31, 2;
	add.s64 	%rd33, %rd1, %rd32;
	ld.global.u32 	%r130, [%rd33+4];
	mad.lo.s32 	%r131, %r130, %r129, %r128;
	ld.global.u32 	%r132, [%rd26+8];
	ld.global.u32 	%r133, [%rd33+8];
	mad.lo.s32 	%r134, %r133, %r132, %r131;
	ld.global.u32 	%r135, [%rd26+12];
	ld.global.u32 	%r136, [%rd33+12];
	mad.lo.s32 	%r160, %r136, %r135, %r134;
	add.s32 	%r155, %r155, 4;
$L__BB2_12:
	setp.eq.s32 	%p15, %r7, 0;
	@%p15 bra 	$L__BB2_16;
	setp.eq.s32 	%p16, %r7, 1;
	add.s32 	%r137, %r11, %r155;
	mul.wide.s32 	%rd34, %r137, 4;
	add.s64 	%rd7, %rd2, %rd34;
	ld.global.u32 	%r138, [%rd7];
	add.s32 	%r139, %r155, %r12;
	mul.wide.u32 	%rd35, %r139, 4;
	add.s64 	%rd36, %rd1, %rd35;
	ld.global.u32 	%r140, [%rd36];
	mad.lo.s32 	%r160, %r140, %r138, %r160;
	@%p16 bra 	$L__BB2_16;
	setp.eq.s32 	%p17, %r7, 2;
	ld.global.u32 	%r141, [%rd7+4];
	cvt.u64.u32 	%rd37, %r12;
	cvt.u64.u32 	%rd38, %r155;
	add.s64 	%rd39, %rd38, %rd37;
	shl.b64 	%rd40, %rd39, 2;
	add.s64 	%rd8, %rd1, %rd40;
	ld.global.u32 	%r142, [%rd8+4];
	mad.lo.s32 	%r160, %r142, %r141, %r160;
	@%p17 bra 	$L__BB2_16;
	ld.global.u32 	%r143, [%rd7+8];
	ld.global.u32 	%r144, [%rd8+8];
	mad.lo.s32 	%r160, %r144, %r143, %r160;
$L__BB2_16:
	add.s32 	%r146, %r146, 1;
	setp.ne.s32 	%p18, %r146, %r39;
	@%p18 bra 	$L__BB2_3;
$L__BB2_17:
	mad.lo.s32 	%r145, %r40, %r41, %r42;
	cvta.to.global.u64 	%rd41, %rd9;
	mul.wide.s32 	%rd42, %r145, 4;
	add.s64 	%rd43, %rd41, %rd42;
	st.global.u32 	[%rd43], %r160;
$L__BB2_18:
	ret;

}


// ===== COMPILED SASS (sm_100) =====

	.target	sm_100

	.elftype	@"ET_EXEC"


//--------------------- .note.nv.tkinfo           --------------------------
	.section	.note.nv.tkinfo,"",@"SHT_NOTE"
	.sectionflags	@"SHF_NOTE_NV_TKINFO"
	.tkinfo
        /*0018*/ 	.word	0x00000002
        /*0030*/ 	.string	""
        /*0030*/ 	.string	"ptxas"
        /*0030*/ 	.string	"Cuda compilation tools, release 13.0, V13.0.88"
        /*0030*/ 	.string	"Build cuda_13.0.r13.0/compiler.36424714_0"
        /*0030*/ 	.string	"-arch sm_100 -m 64 "



//--------------------- .note.nv.cuinfo           --------------------------
	.section	.note.nv.cuinfo,"",@"SHT_NOTE"
	.sectionflags	@"SHF_NOTE_NV_CUINFO"
        /*0018*/ 	.short	0x0002
        /*001a*/ 	.short	0x0064
        /*001c*/ 	.short	0x0082
	.zero		2


//--------------------- .nv.info                  --------------------------
	.section	.nv.info,"",@"SHT_CUDA_INFO"
	.align	4


	//----- nvinfo : EIATTR_REGCOUNT
	.align		4
        /*0000*/ 	.byte	0x04, 0x2f
        /*0002*/ 	.short	(.L_1 - .L_0)
	.align		4
.L_0:
        /*0004*/ 	.word	index@(_Z14transpos_no_SMPiS_i)
        /*0008*/ 	.word	0x0000000a


	//----- nvinfo : EIATTR_FRAME_SIZE
	.align		4
.L_1:
        /*000c*/ 	.byte	0x04, 0x11
        /*000e*/ 	.short	(.L_3 - .L_2)
	.align		4
.L_2:
        /*0010*/ 	.word	index@(_Z14transpos_no_SMPiS_i)
        /*0014*/ 	.word	0x00000000


	//----- nvinfo : EIATTR_REGCOUNT
	.align		4
.L_3:
        /*0018*/ 	.byte	0x04, 0x2f
        /*001a*/ 	.short	(.L_5 - .L_4)
	.align		4
.L_4:
        /*001c*/ 	.word	index@(_Z16transpose_SharedPiS_i)
        /*0020*/ 	.word	0x0000000c


	//----- nvinfo : EIATTR_FRAME_SIZE
	.align		4
.L_5:
        /*0024*/ 	.byte	0x04, 0x11
        /*0026*/ 	.short	(.L_7 - .L_6)
	.align		4
.L_6:
        /*0028*/ 	.word	index@(_Z16transpose_SharedPiS_i)
        /*002c*/ 	.word	0x00000000


	//----- nvinfo : EIATTR_REGCOUNT
	.align		4
.L_7:
        /*0030*/ 	.byte	0x04, 0x2f
        /*0032*/ 	.short	(.L_9 - .L_8)
	.align		4
.L_8:
        /*0034*/ 	.word	index@(_Z11convolutionPiS_S_ii)
        /*0038*/ 	.word	0x00000020


	//----- nvinfo : EIATTR_FRAME_SIZE
	.align		4
.L_9:
        /*003c*/ 	.byte	0x04, 0x11
        /*003e*/ 	.short	(.L_11 - .L_10)
	.align		4
.L_10:
        /*0040*/ 	.word	index@(_Z11convolutionPiS_S_ii)
        /*0044*/ 	.word	0x00000000


	//----- nvinfo : EIATTR_MIN_STACK_SIZE
	.align		4
.L_11:
        /*0048*/ 	.byte	0x04, 0x12
        /*004a*/ 	.short	(.L_13 - .L_12)
	.align		4
.L_12:
        /*004c*/ 	.word	index@(_Z11convolutionPiS_S_ii)
        /*0050*/ 	.word	0x00000000


	//----- nvinfo : EIATTR_MIN_STACK_SIZE
	.align		4
.L_13:
        /*0054*/ 	.byte	0x04, 0x12
        /*0056*/ 	.short	(.L_15 - .L_14)
	.align		4
.L_14:
        /*0058*/ 	.word	index@(_Z16transpose_SharedPiS_i)
        /*005c*/ 	.word	0x00000000


	//----- nvinfo : EIATTR_MIN_STACK_SIZE
	.align		4
.L_15:
        /*0060*/ 	.byte	0x04, 0x12
        /*0062*/ 	.short	(.L_17 - .L_16)
	.align		4
.L_16:
        /*0064*/ 	.word	index@(_Z14transpos_no_SMPiS_i)
        /*0068*/ 	.word	0x00000000
.L_17:


//--------------------- .nv.compat                --------------------------
	.section	.nv.compat,"",@"SHT_CUDA_COMPAT_INFO"
	.align	4
        /*0000*/ 	.byte	0x02, 0x09, 0x00, 0x00, 0x02, 0x02, 0x01, 0x00, 0x02, 0x05, 0x05, 0x00, 0x03, 0x07, 0x01, 0x01
        /*0010*/ 	.byte	0x02, 0x03, 0x00, 0x00, 0x02, 0x06, 0x01, 0x00, 0x04, 0x0b, 0x08, 0x00, 0x09, 0x00, 0x00, 0x00
        /*0020*/ 	.byte	0x00, 0x00, 0x00, 0x00


//--------------------- .nv.info._Z11convolutionPiS_S_ii --------------------------
	.section	.nv.info._Z11convolutionPiS_S_ii,"",@"SHT_CUDA_INFO"
	.sectionflags	@""
	.align	4


	//----- nvinfo : EIATTR_CUDA_API_VERSION
	.align		4
        /*0000*/ 	.byte	0x04, 0x37
        /*0002*/ 	.short	(.L_19 - .L_18)
.L_18:
        /*0004*/ 	.word	0x00000082


	//----- nvinfo : EIATTR_KPARAM_INFO
	.align		4
.L_19:
        /*0008*/ 	.byte	0x04, 0x17
        /*000a*/ 	.short	(.L_21 - .L_20)
.L_20:
        /*000c*/ 	.word	0x00000000
        /*0010*/ 	.short	0x0004
        /*0012*/ 	.short	0x001c
        /*0014*/ 	.byte	0x00, 0xf0, 0x11, 0x00


	//----- nvinfo : EIATTR_KPARAM_INFO
	.align		4
.L_21:
        /*0018*/ 	.byte	0x04, 0x17
        /*001a*/ 	.short	(.L_23 - .L_22)
.L_22:
        /*001c*/ 	.word	0x00000000
        /*0020*/ 	.short	0x0003
        /*0022*/ 	.short	0x0018
        /*0024*/ 	.byte	0x00, 0xf0, 0x11, 0x00


	//----- nvinfo : EIATTR_KPARAM_INFO
	.align		4
.L_23:
        /*0028*/ 	.byte	0x04, 0x17
        /*002a*/ 	.short	(.L_25 - .L_24)
.L_24:
        /*002c*/ 	.word	0x00000000
        /*0030*/ 	.short	0x0002
        /*0032*/ 	.short	0x0010
        /*0034*/ 	.byte	0x00, 0xf5, 0x21, 0x00


	//----- nvinfo : EIATTR_KPARAM_INFO
	.align		4
.L_25:
        /*0038*/ 	.byte	0x04, 0x17
        /*003a*/ 	.short	(.L_27 - .L_26)
.L_26:
        /*003c*/ 	.word	0x00000000
        /*0040*/ 	.short	0x0001
        /*0042*/ 	.short	0x0008
        /*0044*/ 	.byte	0x00, 0xf5, 0x21, 0x00


	//----- nvinfo : EIATTR_KPARAM_INFO
	.align		4
.L_27:
        /*0048*/ 	.byte	0x04, 0x17
        /*004a*/ 	.short	(.L_29 - .L_28)
.L_28:
        /*004c*/ 	.word	0x00000000
        /*0050*/ 	.short	0x0000
        /*0052*/ 	.short	0x0000
        /*0054*/ 	.byte	0x00, 0xf5, 0x21, 0x00


	//----- nvinfo : EIATTR_SPARSE_MMA_MASK
	.align		4
.L_29:
        /*0058*/ 	.byte	0x03, 0x50
        /*005a*/ 	.short	0x0000


	//----- nvinfo : EIATTR_MAXREG_COUNT
	.align		4
        /*005c*/ 	.byte	0x03, 0x1b
        /*005e*/ 	.short	0x00ff


	//----- nvinfo : EIATTR_MERCURY_ISA_VERSION
	.align		4
        /*0060*/ 	.byte	0x03, 0x5f
        /*0062*/ 	.short	0x0101


	//----- nvinfo : EIATTR_VRC_CTA_INIT_COUNT
	.align		4
        /*0064*/ 	.byte	0x02, 0x4a
	.zero		1
	.zero		1


	//----- nvinfo : EIATTR_EXIT_INSTR_OFFSETS
	.align		4
        /*0068*/ 	.byte	0x04, 0x1c
        /*006a*/ 	.short	(.L_31 - .L_30)


	//   ....[0]....
.L_30:
        /*006c*/ 	.word	0x00000090


	//   ....[1]....
        /*0070*/ 	.word	0x00000cb0


	//----- nvinfo : EIATTR_CBANK_PARAM_SIZE
	.align		4
.L_31:
        /*0074*/ 	.byte	0x03, 0x19
        /*0076*/ 	.short	0x0020


	//----- nvinfo : EIATTR_PARAM_CBANK
	.align		4
        /*0078*/ 	.byte	0x04, 0x0a
        /*007a*/ 	.short	(.L_33 - .L_32)
	.align		4
.L_32:
        /*007c*/ 	.word	index@(.nv.constant0._Z11convolutionPiS_S_ii)
        /*0080*/ 	.short	0x0380
        /*0082*/ 	.short	0x0020


	//----- nvinfo : EIATTR_SW_WAR
	.align		4
.L_33:
        /*0084*/ 	.byte	0x04, 0x36
        /*0086*/ 	.short	(.L_35 - .L_34)
.L_34:
        /*0088*/ 	.word	0x00000008
.L_35:


//--------------------- .nv.info._Z16transpose_SharedPiS_i --------------------------
	.section	.nv.info._Z16transpose_SharedPiS_i,"",@"SHT_CUDA_INFO"
	.sectionflags	@""
	.align	4


	//----- nvinfo : EIATTR_CUDA_API_VERSION
	.align		4
        /*0000*/ 	.byte	0x04, 0x37
        /*0002*/ 	.short	(.L_37 - .L_36)
.L_36:
        /*0004*/ 	.word	0x00000082


	//----- nvinfo : EIATTR_KPARAM_INFO
	.align		4
.L_37:
        /*0008*/ 	.byte	0x04, 0x17
        /*000a*/ 	.short	(.L_39 - .L_38)
.L_38:
        /*000c*/ 	.word	0x00000000
        /*0010*/ 	.short	0x0002
        /*0012*/ 	.short	0x0010
        /*0014*/ 	.byte	0x00, 0xf0, 0x11, 0x00


	//----- nvinfo : EIATTR_KPARAM_INFO
	.align		4
.L_39:
        /*0018*/ 	.byte	0x04, 0x17
        /*001a*/ 	.short	(.L_41 - .L_40)
.L_40:
        /*001c*/ 	.word	0x00000000
        /*0020*/ 	.short	0x0001
        /*0022*/ 	.short	0x0008
        /*0024*/ 	.byte	0x00, 0xf5, 0x21, 0x00


	//----- nvinfo : EIATTR_KPARAM_INFO
	.align		4
.L_41:
        /*0028*/ 	.byte	0x04, 0x17
        /*002a*/ 	.short	(.L_43 - .L_42)
.L_42:
        /*002c*/ 	.word	0x00000000
        /*0030*/ 	.short	0x0000
        /*0032*/ 	.short	0x0000
        /*0034*/ 	.byte	0x00, 0xf5, 0x21, 0x00


	//----- nvinfo : EIATTR_SPARSE_MMA_MASK
	.align		4
.L_43:
        /*0038*/ 	.byte	0x03, 0x50
        /*003a*/ 	.short	0x0000


	//----- nvinfo : EIATTR_MAXREG_COUNT
	.align		4
        /*003c*/ 	.byte	0x03, 0x1b
        /*003e*/ 	.short	0x00ff


	//----- nvinfo : EIATTR_NUM_BARRIERS
	.align		4
        /*0040*/ 	.byte	0x02, 0x4c
        /*0042*/ 	.byte	0x01
	.zero		1


	//----- nvinfo : EIATTR_MERCURY_ISA_VERSION
	.align		4
        /*0044*/ 	.byte	0x03, 0x5f
        /*0046*/ 	.short	0x0101


	//----- nvinfo : EIATTR_VRC_CTA_INIT_COUNT
	.align		4
        /*0048*/ 	.byte	0x02, 0x4a
	.zero		1
	.zero		1


	//----- nvinfo : EIATTR_EXIT_INSTR_OFFSETS
	.align		4
        /*004c*/ 	.byte	0x04, 0x1c
        /*004e*/ 	.short	(.L_45 - .L_44)


	//   ....[0]....
.L_44:
        /*0050*/ 	.word	0x00000100


	//   ....[1]....
        /*0054*/ 	.word	0x00000220


	//----- nvinfo : EIATTR_CBANK_PARAM_SIZE
	.align		4
.L_45:
        /*0058*/ 	.byte	0x03, 0x19
        /*005a*/ 	.short	0x0014


	//----- nvinfo : EIATTR_PARAM_CBANK
	.align		4
        /*005c*/ 	.byte	0x04, 0x0a
        /*005e*/ 	.short	(.L_47 - .L_46)
	.align		4
.L_46:
        /*0060*/ 	.word	index@(.nv.constant0._Z16transpose_SharedPiS_i)
        /*0064*/ 	.short	0x0380
        /*0066*/ 	.short	0x0014


	//----- nvinfo : EIATTR_SW_WAR
	.align		4
.L_47:
        /*0068*/ 	.byte	0x04, 0x36
        /*006a*/ 	.short	(.L_49 - .L_48)
.L_48:
        /*006c*/ 	.word	0x00000008
.L_49:


//--------------------- .nv.info._Z14transpos_no_SMPiS_i --------------------------
	.section	.nv.info._Z14transpos_no_SMPiS_i,"",@"SHT_CUDA_INFO"
	.sectionflags	@""
	.align	4


	//----- nvinfo : EIATTR_CUDA_API_VERSION
	.align		4
        /*0000*/ 	.byte	0x04, 0x37
        /*0002*/ 	.short	(.L_51 - .L_50)
.L_50:
        /*0004*/ 	.word	0x00000082


	//----- nvinfo : EIATTR_KPARAM_INFO
	.align		4
.L_51:
        /*0008*/ 	.byte	0x04, 0x17
        /*000a*/ 	.short	(.L_53 - .L_52)
.L_52:
        /*000c*/ 	.word	0x00000000
        /*0010*/ 	.short	0x0002
        /*0012*/ 	.short	0x0010
        /*0014*/ 	.byte	0x00, 0xf0, 0x11, 0x00


	//----- nvinfo : EIATTR_KPARAM_INFO
	.align		4
.L_53:
        /*0018*/ 	.byte	0x04, 0x17
        /*001a*/ 	.short	(.L_55 - .L_54)
.L_54:
        /*001c*/ 	.word	0x00000000
        /*0020*/ 	.short	0x0001
        /*0022*/ 	.short	0x0008
        /*0024*/ 	.byte	0x00, 0xf5, 0x21, 0x00


	//----- nvinfo : EIATTR_KPARAM_INFO
	.align		4
.L_55:
        /*0028*/ 	.byte	0x04, 0x17
        /*002a*/ 	.short	(.L_57 - .L_56)
.L_56:
        /*002c*/ 	.word	0x00000000
        /*0030*/ 	.short	0x0000
        /*0032*/ 	.short	0x0000
        /*0034*/ 	.byte	0x00, 0xf5, 0x21, 0x00


	//----- nvinfo : EIATTR_SPARSE_MMA_MASK
	.align		4
.L_57:
        /*0038*/ 	.byte	0x03, 0x50
        /*003a*/ 	.short	0x0000


	//----- nvinfo : EIATTR_MAXREG_COUNT
	.align		4
        /*003c*/ 	.byte	0x03, 0x1b
        /*003e*/ 	.short	0x00ff


	//----- nvinfo : EIATTR_MERCURY_ISA_VERSION
	.align		4
        /*0040*/ 	.byte	0x03, 0x5f
        /*0042*/ 	.short	0x0101


	//----- nvinfo : EIATTR_VRC_CTA_INIT_COUNT
	.align		4
        /*0044*/ 	.byte	0x02, 0x4a
	.zero		1
	.zero		1


	//----- nvinfo : EIATTR_EXIT_INSTR_OFFSETS
	.align		4
        /*0048*/ 	.byte	0x04, 0x1c
        /*004a*/ 	.short	(.L_59 - .L_58)


	//   ....[0]....
.L_58:
        /*004c*/ 	.word	0x000000c0


	//   ....[1]....
        /*0050*/ 	.word	0x00000160


	//----- nvinfo : EIATTR_CBANK_PARAM_SIZE
	.align		4
.L_59:
        /*0054*/ 	.byte	0x03, 0x19
        /*0056*/ 	.short	0x0014


	//----- nvinfo : EIATTR_PARAM_CBANK
	.align		4
        /*0058*/ 	.byte	0x04, 0x0a
        /*005a*/ 	.short	(.L_61 - .L_60)
	.align		4
.L_60:
        /*005c*/ 	.word	index@(.nv.constant0._Z14transpos_no_SMPiS_i)
        /*0060*/ 	.short	0x0380
        /*0062*/ 	.short	0x0014


	//----- nvinfo : EIATTR_SW_WAR
	.align		4
.L_61:
        /*0064*/ 	.byte	0x04, 0x36
        /*0066*/ 	.short	(.L_63 - .L_62)
.L_62:
        /*0068*/ 	.word	0x00000008
.L_63:


//--------------------- .nv.callgraph             --------------------------
	.section	.nv.callgraph,"",@"SHT_CUDA_CALLGRAPH"
	.align	4
	.sectionentsize	8
	.align		4
        /*0000*/ 	.word	0x00000000
	.align		4
        /*0004*/ 	.word	0xffffffff
	.align		4
        /*0008*/ 	.word	0x00000000
	.align		4
        /*000c*/ 	.word	0xfffffffe
	.align		4
        /*0010*/ 	.word	0x00000000
	.align		4
        /*0014*/ 	.word	0xfffffffd
	.align		4
        /*0018*/ 	.word	0x00000000
	.align		4
        /*001c*/ 	.word	0xfffffffc


//--------------------- .text._Z11convolutionPiS_S_ii --------------------------
	.section	.text._Z11convolutionPiS_S_ii,"ax",@progbits
	.align	128
        .global         _Z11convolutionPiS_S_ii
        .type           _Z11convolutionPiS_S_ii,@function
        .size           _Z11convolutionPiS_S_ii,(.L_x_10 - _Z11convolutionPiS_S_ii)
        .other          _Z11convolutionPiS_S_ii,@"STO_CUDA_ENTRY STV_DEFAULT"
_Z11convolutionPiS_S_ii:
.text._Z11convolutionPiS_S_ii:
[----:B------:R-:W-:Y:S01]  /*0000*/  LDC R1, c[0x0][0x37c] ;  /* 0x0000df00ff017b82 */ /* 0x000fe20000000800 */
[----:B------:R-:W0:Y:S01]  /*0010*/  S2R R0, SR_TID.X ;  /* 0x0000000000007919 */ /* 0x000e220000002100 */
[----:B------:R-:W1:Y:S01]  /*0020*/  LDCU UR12, c[0x0][0x398] ;  /* 0x00007300ff0c77ac */ /* 0x000e620008000800 */
[----:B------:R-:W2:Y:S01]  /*0030*/  S2R R7, SR_TID.Y ;  /* 0x0000000000077919 */ /* 0x000ea20000002200 */
[----:B-1----:R-:W-:Y:S01]  /*0040*/  UIADD3 UR4, UPT, UPT, UR12, -0x1, URZ ;  /* 0xffffffff0c047890 */ /* 0x002fe2000fffe0ff */
[----:B0-----:R-:W-:-:S04]  /*0050*/  ISETP.NE.AND P0, PT, R0, RZ, PT ;  /* 0x000000ff0000720c */ /* 0x001fc80003f05270 */
[----:B--2---:R-:W-:-:S04]  /*0060*/  ISETP.EQ.OR P0, PT, R7, RZ, !P0 ;  /* 0x000000ff0700720c */ /* 0x004fc80004702670 */
[----:B------:R-:W-:-:S04]  /*0070*/  ISETP.GE.OR P0, PT, R7, UR4, P0 ;  /* 0x0000000407007c0c */ /* 0x000fc80008706670 */
[----:B------:R-:W-:-:S13]  /*0080*/  ISETP.GE.OR P0, PT, R0, UR4, P0 ;  /* 0x0000000400007c0c */ /* 0x000fda0008706670 */
[----:B------:R-:W-:Y:S05]  /*0090*/  @P0 EXIT ;  /* 0x000000000000094d */ /* 0x000fea0003800000 */
[----:B------:R-:W0:Y:S01]  /*00a0*/  LDC R8, c[0x0][0x39c] ;  /* 0x0000e700ff087b82 */ /* 0x000e220000000800 */
[----:B------:R-:W1:Y:S01]  /*00b0*/  LDCU.64 UR10, c[0x0][0x358] ;  /* 0x00006b00ff0a77ac */ /* 0x000e620008000a00 */
[----:B------:R-:W-:Y:S01]  /*00c0*/  HFMA2 R11, -RZ, RZ, 0, 0 ;  /* 0x00000000ff0b7431 */ /* 0x000fe200000001ff */
[----:B0-----:R-:W-:-:S13]  /*00d0*/  ISETP.GE.AND P0, PT, R8, 0x1, PT ;  /* 0x000000010800780c */ /* 0x001fda0003f06270 */
[----:B-1----:R-:W-:Y:S05]  /*00e0*/  @!P0 BRA `(.L_x_0) ;  /* 0x0000000800dc8947 */ /* 0x002fea0003800000 */
[----:B------:R-:W0:Y:S01]  /*00f0*/  LDCU.64 UR6, c[0x0][0x380] ;  /* 0x00007000ff0677ac */ /* 0x000e220008000a00 */
[C---:B------:R-:W-:Y:S01]  /*0100*/  LOP3.LUT R6, R8.reuse, 0x7ffffff0, RZ, 0xc0, !PT ;  /* 0x7ffffff008067812 */ /* 0x040fe200078ec0ff */
[----:B------:R-:W-:Y:S01]  /*0110*/  IMAD R18, R7, UR12, R0 ;  /* 0x0000000c07127c24 */ /* 0x000fe2000f8e0200 */
[C---:B------:R-:W-:Y:S01]  /*0120*/  LOP3.LUT R16, R8.reuse, 0xf, RZ, 0xc0, !PT ;  /* 0x0000000f08107812 */ /* 0x040fe200078ec0ff */
[----:B------:R-:W-:Y:S01]  /*0130*/  UMOV UR4, URZ ;  /* 0x000000ff00047c82 */ /* 0x000fe20008000000 */
[C---:B------:R-:W-:Y:S01]  /*0140*/  LOP3.LUT R17, R8.reuse, 0x7, RZ, 0xc0, !PT ;  /* 0x0000000708117812 */ /* 0x040fe200078ec0ff */
[----:B------:R-:W-:Y:S01]  /*0150*/  IMAD.MOV R9, RZ, RZ, -R6 ;  /* 0x000000ffff097224 */ /* 0x000fe200078e0a06 */
[----:B------:R-:W-:Y:S02]  /*0160*/  LOP3.LUT R8, R8, 0x3, RZ, 0xc0, !PT ;  /* 0x0000000308087812 */ /* 0x000fe400078ec0ff */
[----:B------:R-:W-:Y:S01]  /*0170*/  MOV R11, RZ ;  /* 0x000000ff000b7202 */ /* 0x000fe20000000f00 */
[----:B0-----:R-:W-:-:S04]  /*0180*/  UIADD3 UR5, UP0, UPT, UR6, 0x20, URZ ;  /* 0x0000002006057890 */ /* 0x001fc8000ff1e0ff */
[----:B------:R-:W-:-:S12]  /*0190*/  UIADD3.X UR8, UPT, UPT, URZ, UR7, URZ, UP0, !UPT ;  /* 0x00000007ff087290 */ /* 0x000fd800087fe4ff */
.L_x_6:
[----:B------:R-:W0:Y:S01]  /*01a0*/  LDCU UR6, c[0x0][0x39c] ;  /* 0x00007380ff0677ac */ /* 0x000e220008000800 */
[----:B------:R-:W-:Y:S02]  /*01b0*/  IADD3 R10, PT, PT, R18, UR4, RZ ;  /* 0x00000004120a7c10 */ /* 0x000fe4000fffe0ff */
[----:B------:R-:W-:Y:S01]  /*01c0*/  MOV R15, RZ ;  /* 0x000000ff000f7202 */ /* 0x000fe20000000f00 */
[----:B0-----:R-:W-:Y:S02]  /*01d0*/  UISETP.GE.U32.AND UP1, UPT, UR6, 0x10, UPT ;  /* 0x000000100600788c */ /* 0x001fe4000bf26070 */
[----:B------:R-:W-:Y:S02]  /*01e0*/  UIMAD UR13, UR4, UR6, URZ ;  /* 0x00000006040d72a4 */ /* 0x000fe4000f8e02ff */
[----:B------:R-:W-:-:S04]  /*01f0*/  UIADD3 UR4, UPT, UPT, UR4, 0x1, URZ ;  /* 0x0000000104047890 */ /* 0x000fc8000fffe0ff */
[----:B------:R-:W-:Y:S01]  /*0200*/  UISETP.NE.AND UP0, UPT, UR4, UR6, UPT ;  /* 0x000000060400728c */ /* 0x000fe2000bf05270 */
[----:B------:R-:W-:Y:S10]  /*0210*/  BRA.U !UP1, `(.L_x_1) ;  /* 0x0000000509107547 */ /* 0x000ff4000b800000 */
[----:B------:R-:W0:Y:S01]  /*0220*/  LDCU.64 UR6, c[0x0][0x388] ;  /* 0x00007100ff0677ac */ /* 0x000e220008000a00 */
[----:B------:R-:W-:Y:S01]  /*0230*/  IMAD.MOV.U32 R12, RZ, RZ, R10 ;  /* 0x000000ffff0c7224 */ /* 0x000fe200078e000a */
[----:B------:R-:W-:Y:S01]  /*0240*/  MOV R13, R9 ;  /* 0x00000009000d7202 */ /* 0x000fe20000000f00 */
[----:B0-----:R-:W-:-:S04]  /*0250*/  UIMAD.WIDE.U32 UR6, UR13, 0x4, UR6 ;  /* 0x000000040d0678a5 */ /* 0x001fc8000f8e0006 */
[----:B------:R-:W-:-:S04]  /*0260*/  UIADD3 UR9, UP1, UPT, UR6, 0x20, URZ ;  /* 0x0000002006097890 */ /* 0x000fc8000ff3e0ff */
[----:B------:R-:W-:Y:S02]  /*0270*/  UIADD3.X UR6, UPT, UPT, URZ, UR7, URZ, UP1, !UPT ;  /* 0x00000007ff067290 */ /* 0x000fe40008ffe4ff */
[----:B------:R-:W-:-:S04]  /*0280*/  MOV R14, UR9 ;  /* 0x00000009000e7c02 */ /* 0x000fc80008000f00 */
[----:B------:R-:W-:-:S07]  /*0290*/  IMAD.U32 R15, RZ, RZ, UR6 ;  /* 0x00000006ff0f7e24 */ /* 0x000fce000f8e00ff */
.L_x_2:
[----:B------:R-:W-:Y:S01]  /*02a0*/  MOV R2, UR5 ;  /* 0x0000000500027c02 */ /* 0x000fe20008000f00 */
[----:B------:R-:W-:Y:S01]  /*02b0*/  IMAD.MOV.U32 R4, RZ, RZ, R14 ;  /* 0x000000ffff047224 */ /* 0x000fe200078e000e */
[----:B------:R-:W-:Y:S02]  /*02c0*/  MOV R3, UR8 ;  /* 0x0000000800037c02 */ /* 0x000fe40008000f00 */
[----:B------:R-:W-:Y:S01]  /*02d0*/  MOV R5, R15 ;  /* 0x0000000f00057202 */ /* 0x000fe20000000f00 */
[----:B------:R-:W-:-:S04]  /*02e0*/  IMAD.WIDE R2, R12, 0x4, R2 ;  /* 0x000000040c027825 */ /* 0x000fc800078e0202 */
[----:B------:R-:W2:Y:S04]  /*02f0*/  LDG.E R23, desc[UR10][R4.64+-0x20] ;  /* 0xffffe00a04177981 */ /* 0x000ea8000c1e1900 */
[----:B------:R-:W2:Y:S04]  /*0300*/  LDG.E R14, desc[UR10][R2.64+-0x20] ;  /* 0xffffe00a020e7981 */ /* 0x000ea8000c1e1900 */
[----:B------:R-:W3:Y:S04]  /*0310*/  LDG.E R26, desc[UR10][R4.64+-0x1c] ;  /* 0xffffe40a041a7981 */ /* 0x000ee8000c1e1900 */
[----:B------:R-:W3:Y:S04]  /*0320*/  LDG.E R25, desc[UR10][R2.64+-0x1c] ;  /* 0xffffe40a02197981 */ /* 0x000ee8000c1e1900 */
[----:B------:R-:W4:Y:S04]  /*0330*/  LDG.E R21, desc[UR10][R4.64+-0x18] ;  /* 0xffffe80a04157981 */ /* 0x000f28000c1e1900 */
[----:B------:R-:W4:Y:S04]  /*0340*/  LDG.E R24, desc[UR10][R2.64+-0x18] ;  /* 0xffffe80a02187981 */ /* 0x000f28000c1e1900 */
[----:B------:R-:W5:Y:S04]  /*0350*/  LDG.E R19, desc[UR10][R4.64+-0x14] ;  /* 0xffffec0a04137981 */ /* 0x000f68000c1e1900 */
[----:B------:R-:W5:Y:S04]  /*0360*/  LDG.E R22, desc[UR10][R2.64+-0x14] ;  /* 0xffffec0a02167981 */ /* 0x000f68000c1e1900 */
[----:B------:R-:W5:Y:S04]  /*0370*/  LDG.E R15, desc[UR10][R4.64+-0x10] ;  /* 0xfffff00a040f7981 */ /* 0x000f68000c1e1900 */
[----:B------:R-:W5:Y:S04]  /*0380*/  LDG.E R20, desc[UR10][R2.64+-0x10] ;  /* 0xfffff00a02147981 */ /* 0x000f68000c1e1900 */
[----:B------:R-:W5:Y:S01]  /*0390*/  LDG.E R28, desc[UR10][R4.64+0x1c] ;  /* 0x00001c0a041c7981 */ /* 0x000f62000c1e1900 */
[----:B--2---:R-:W-:-:S03]  /*03a0*/  IMAD R14, R14, R23, R11 ;  /* 0x000000170e0e7224 */ /* 0x004fc600078e020b */
[----:B------:R-:W2:Y:S04]  /*03b0*/  LDG.E R11, desc[UR10][R4.64+-0xc] ;  /* 0xfffff40a040b7981 */ /* 0x000ea8000c1e1900 */
[----:B------:R-:W2:Y:S01]  /*03c0*/  LDG.E R23, desc[UR10][R4.64] ;  /* 0x0000000a04177981 */ /* 0x000ea2000c1e1900 */
[----:B---3--:R-:W-:-:S03]  /*03d0*/  IMAD R25, R25, R26, R14 ;  /* 0x0000001a19197224 */ /* 0x008fc600078e020e */
[----:B------:R-:W2:Y:S04]  /*03e0*/  LDG.E R14, desc[UR10][R2.64+-0xc] ;  /* 0xfffff40a020e7981 */ /* 0x000ea8000c1e1900 */
[----:B------:R-:W3:Y:S01]  /*03f0*/  LDG.E R26, desc[UR10][R2.64] ;  /* 0x0000000a021a7981 */ /* 0x000ee2000c1e1900 */
[----:B----4-:R-:W-:-:S03]  /*0400*/  IMAD R25, R24, R21, R25 ;  /* 0x0000001518197224 */ /* 0x010fc600078e0219 */
[----:B------:R-:W4:Y:S04]  /*0410*/  LDG.E R21, desc[UR10][R4.64+-0x8] ;  /* 0xfffff80a04157981 */ /* 0x000f28000c1e1900 */
[----:B------:R-:W4:Y:S01]  /*0420*/  LDG.E R24, desc[UR10][R2.64+-0x8] ;  /* 0xfffff80a02187981 */ /* 0x000f22000c1e1900 */
[----:B-----5:R-:W-:-:S03]  /*0430*/  IMAD R25, R22, R19, R25 ;  /* 0x0000001316197224 */ /* 0x020fc600078e0219 */
[----:B------:R-:W5:Y:S04]  /*0440*/  LDG.E R19, desc[UR10][R4.64+-0x4] ;  /* 0xfffffc0a04137981 */ /* 0x000f68000c1e1900 */
[----:B------:R-:W5:Y:S01]  /*0450*/  LDG.E R22, desc[UR10][R2.64+-0x4] ;  /* 0xfffffc0a02167981 */ /* 0x000f62000c1e1900 */
[----:B------:R-:W-:-:S03]  /*0460*/  IMAD R25, R20, R15, R25 ;  /* 0x0000000f14197224 */ /* 0x000fc600078e0219 */
[----:B------:R-:W3:Y:S04]  /*0470*/  LDG.E R20, desc[UR10][R4.64+0x4] ;  /* 0x0000040a04147981 */ /* 0x000ee8000c1e1900 */
[----:B------:R-:W3:Y:S01]  /*0480*/  LDG.E R15, desc[UR10][R2.64+0x4] ;  /* 0x0000040a020f7981 */ /* 0x000ee2000c1e1900 */
[----:B--2---:R-:W-:-:S03]  /*0490*/  IMAD R11, R14, R11, R25 ;  /* 0x0000000b0e0b7224 */ /* 0x004fc600078e0219 */
[----:B------:R-:W2:Y:S04]  /*04a0*/  LDG.E R14, desc[UR10][R4.64+0x8] ;  /* 0x0000080a040e7981 */ /* 0x000ea8000c1e1900 */
[----:B------:R-:W2:Y:S01]  /*04b0*/  LDG.E R25, desc[UR10][R2.64+0x1c] ;  /* 0x00001c0a02197981 */ /* 0x000ea2000c1e1900 */
[----:B----4-:R-:W-:-:S03]  /*04c0*/  IMAD R21, R24, R21, R11 ;  /* 0x0000001518157224 */ /* 0x010fc600078e020b */
[----:B------:R-:W2:Y:S04]  /*04d0*/  LDG.E R11, desc[UR10][R2.64+0x8] ;  /* 0x0000080a020b7981 */ /* 0x000ea8000c1e1900 */
[----:B------:R-:W4:Y:S01]  /*04e0*/  LDG.E R24, desc[UR10][R2.64+0x10] ;  /* 0x0000100a02187981 */ /* 0x000f22000c1e1900 */
[----:B-----5:R-:W-:-:S03]  /*04f0*/  IMAD R21, R22, R19, R21 ;  /* 0x0000001316157224 */ /* 0x020fc600078e0215 */
[----:B------:R-:W5:Y:S01]  /*0500*/  LDG.E R22, desc[UR10][R4.64+0xc] ;  /* 0x00000c0a04167981 */ /* 0x000f62000c1e1900 */
[----:B---3--:R-:W-:-:S03]  /*0510*/  IMAD R23, R26, R23, R21 ;  /* 0x000000171a177224 */ /* 0x008fc600078e0215 */
[----:B------:R-:W5:Y:S04]  /*0520*/  LDG.E R19, desc[UR10][R2.64+0xc] ;  /* 0x00000c0a02137981 */ /* 0x000f68000c1e1900 */
[----:B------:R-:W4:Y:S01]  /*0530*/  LDG.E R21, desc[UR10][R4.64+0x10] ;  /* 0x0000100a04157981 */ /* 0x000f22000c1e1900 */
[----:B------:R-:W-:-:S03]  /*0540*/  IMAD R27, R15, R20, R23 ;  /* 0x000000140f1b7224 */ /* 0x000fc600078e0217 */
[----:B------:R-:W3:Y:S04]  /*0550*/  LDG.E R26, desc[UR10][R4.64+0x14] ;  /* 0x0000140a041a7981 */ /* 0x000ee8000c1e1900 */
[----:B------:R-:W3:Y:S04]  /*0560*/  LDG.E R23, desc[UR10][R2.64+0x14] ;  /* 0x0000140a02177981 */ /* 0x000ee8000c1e1900 */
[----:B------:R-:W3:Y:S04]  /*0570*/  LDG.E R15, desc[UR10][R4.64+0x18] ;  /* 0x0000180a040f7981 */ /* 0x000ee8000c1e1900 */
[----:B------:R-:W3:Y:S01]  /*0580*/  LDG.E R20, desc[UR10][R2.64+0x18] ;  /* 0x0000180a02147981 */ /* 0x000ee2000c1e1900 */
[----:B------:R-:W-:-:S04]  /*0590*/  IADD3 R13, PT, PT, R13, 0x10, RZ ;  /* 0x000000100d0d7810 */ /* 0x000fc80007ffe0ff */
[----:B------:R-:W-:Y:S02]  /*05a0*/  ISETP.NE.AND P0, PT, R13, RZ, PT ;  /* 0x000000ff0d00720c */ /* 0x000fe40003f05270 */
[----:B------:R-:W-:Y:S01]  /*05b0*/  IADD3 R12, PT, PT, R12, 0x10, RZ ;  /* 0x000000100c0c7810 */ /* 0x000fe20007ffe0ff */
[----:B--2---:R-:W-:Y:S01]  /*05c0*/  IMAD R11, R11, R14, R27 ;  /* 0x0000000e0b0b7224 */ /* 0x004fe200078e021b */
[----:B------:R-:W-:-:S03]  /*05d0*/  IADD3 R14, P1, PT, R4, 0x40, RZ ;  /* 0x00000040040e7810 */ /* 0x000fc60007f3e0ff */
[----:B-----5:R-:W-:-:S04]  /*05e0*/  IMAD R11, R19, R22, R11 ;  /* 0x00000016130b7224 */ /* 0x020fc800078e020b */
[----:B----4-:R-:W-:-:S04]  /*05f0*/  IMAD R11, R24, R21, R11 ;  /* 0x00000015180b7224 */ /* 0x010fc800078e020b */
[----:B---3--:R-:W-:-:S04]  /*0600*/  IMAD R11, R23, R26, R11 ;  /* 0x0000001a170b7224 */ /* 0x008fc800078e020b */
[----:B------:R-:W-:Y:S02]  /*0610*/  IMAD R11, R20, R15, R11 ;  /* 0x0000000f140b7224 */ /* 0x000fe400078e020b */
[----:B------:R-:W-:Y:S02]  /*0620*/  IMAD.X R15, RZ, RZ, R5, P1 ;  /* 0x000000ffff0f7224 */ /* 0x000fe400008e0605 */
[----:B------:R-:W-:Y:S01]  /*0630*/  IMAD R11, R25, R28, R11 ;  /* 0x0000001c190b7224 */ /* 0x000fe200078e020b */
[----:B------:R-:W-:Y:S06]  /*0640*/  @P0 BRA `(.L_x_2) ;  /* 0xfffffffc00140947 */ /* 0x000fec000383ffff */
[----:B------:R-:W-:-:S07]  /*0650*/  MOV R15, R6 ;  /* 0x00000006000f7202 */ /* 0x000fce0000000f00 */
.L_x_1:
[----:B------:R-:W-:-:S13]  /*0660*/  ISETP.NE.AND P0, PT, R16, RZ, PT ;  /* 0x000000ff1000720c */ /* 0x000fda0003f05270 */
[----:B------:R-:W-:Y:S05]  /*0670*/  @!P0 BRA `(.L_x_3) ;  /* 0x0000000400748947 */ /* 0x000fea0003800000 */
[----:B------:R-:W-:Y:S02]  /*0680*/  IADD3 R2, PT, PT, R16, -0x1, RZ ;  /* 0xffffffff10027810 */ /* 0x000fe40007ffe0ff */
[----:B------:R-:W-:Y:S02]  /*0690*/  ISETP.NE.AND P0, PT, R17, RZ, PT ;  /* 0x000000ff1100720c */ /* 0x000fe40003f05270 */
[----:B------:R-:W-:-:S13]  /*06a0*/  ISETP.GE.U32.AND P1, PT, R2, 0x7, PT ;  /* 0x000000070200780c */ /* 0x000fda0003f26070 */
[----:B------:R-:W-:Y:S05]  /*06b0*/  @!P1 BRA `(.L_x_4) ;  /* 0x0000000000909947 */ /* 0x000fea0003800000 */
[----:B------:R-:W0:Y:S01]  /*06c0*/  LDC.64 R12, c[0x0][0x388] ;  /* 0x0000e200ff0c7b82 */ /* 0x000e220000000a00 */
[----:B------:R-:W-:Y:S01]  /*06d0*/  IADD3 R5, PT, PT, R10, R15, RZ ;  /* 0x0000000f0a057210 */ /* 0x000fe20007ffe0ff */
[----:B------:R-:W-:-:S06]  /*06e0*/  VIADD R19, R15, UR13 ;  /* 0x0000000d0f137c36 */ /* 0x000fcc0008000000 */
[----:B------:R-:W1:Y:S01]  /*06f0*/  LDC.64 R2, c[0x0][0x380] ;  /* 0x0000e000ff027b82 */ /* 0x000e620000000a00 */
[----:B0-----:R-:W-:-:S05]  /*0700*/  IMAD.WIDE.U32 R12, R19, 0x4, R12 ;  /* 0x00000004130c7825 */ /* 0x001fca00078e000c */
[----:B------:R-:W2:Y:S01]  /*0710*/  LDG.E R23, desc[UR10][R12.64] ;  /* 0x0000000a0c177981 */ /* 0x000ea2000c1e1900 */
[----:B-1----:R-:W-:Y:S02]  /*0720*/  IMAD.WIDE R2, R5, 0x4, R2 ;  /* 0x0000000405027825 */ /* 0x002fe400078e0202 */
[----:B------:R-:W0:Y:S03]  /*0730*/  LDC.64 R4, c[0x0][0x388] ;  /* 0x0000e200ff047b82 */ /* 0x000e260000000a00 */
[----:B------:R-:W2:Y:S01]  /*0740*/  LDG.E R22, desc[UR10][R2.64] ;  /* 0x0000000a02167981 */ /* 0x000ea2000c1e1900 */
[----:B------:R-:W-:-:S03]  /*0750*/  IADD3 R14, P1, PT, R15, UR13, RZ ;  /* 0x0000000d0f0e7c10 */ /* 0x000fc6000ff3e0ff */
[----:B------:R-:W3:Y:S01]  /*0760*/  LDG.E R20, desc[UR10][R2.64+0x8] ;  /* 0x0000080a02147981 */ /* 0x000ee2000c1e1900 */
[----:B------:R-:W-:-:S03]  /*0770*/  IADD3.X R19, PT, PT, RZ, RZ, RZ, P1, !PT ;  /* 0x000000ffff137210 */ /* 0x000fc60000ffe4ff */
[----:B------:R-:W4:Y:S04]  /*0780*/  LDG.E R12, desc[UR10][R2.64+0xc] ;  /* 0x00000c0a020c7981 */ /* 0x000f28000c1e1900 */
[----:B------:R-:W5:Y:S01]  /*0790*/  LDG.E R25, desc[UR10][R2.64+0x1c] ;  /* 0x00001c0a02197981 */ /* 0x000f62000c1e1900 */
[----:B0-----:R-:W-:-:S04]  /*07a0*/  LEA R4, P1, R14, R4, 0x2 ;  /* 0x000000040e047211 */ /* 0x001fc800078210ff */
[----:B------:R-:W-:Y:S02]  /*07b0*/  LEA.HI.X R5, R14, R5, R19, 0x2, P1 ;  /* 0x000000050e057211 */ /* 0x000fe400008f1413 */
[----:B------:R-:W3:Y:S04]  /*07c0*/  LDG.E R14, desc[UR10][R2.64+0x4] ;  /* 0x0000040a020e7981 */ /* 0x000ee8000c1e1900 */
[----:B------:R-:W3:Y:S04]  /*07d0*/  LDG.E R19, desc[UR10][R4.64+0x4] ;  /* 0x0000040a04137981 */ /* 0x000ee8000c1e1900 */
        /* <DEDUP_REMOVED lines=8> */
[----:B------:R-:W2:Y:S04]  /*0860*/  LDG.E R22, desc[UR10][R2.64+0x14] ;  /* 0x0000140a02167981 */ /* 0x000ea8000c1e1900 */
[----:B------:R-:W2:Y:S01]  /*0870*/  LDG.E R11, desc[UR10][R2.64+0x18] ;  /* 0x0000180a020b7981 */ /* 0x000ea2000c1e1900 */
[----:B---3--:R-:W-:-:S04]  /*0880*/  IMAD R14, R14, R19, R29 ;  /* 0x000000130e0e7224 */ /* 0x008fc800078e021d */
[----:B----4-:R-:W-:-:S04]  /*0890*/  IMAD R14, R20, R21, R14 ;  /* 0x00000015140e7224 */ /* 0x010fc800078e020e */
[----:B-----5:R-:W-:Y:S01]  /*08a0*/  IMAD R12, R12, R13, R14 ;  /* 0x0000000d0c0c7224 */ /* 0x020fe200078e020e */
[----:B------:R-:W-:-:S03]  /*08b0*/  IADD3 R15, PT, PT, R15, 0x8, RZ ;  /* 0x000000080f0f7810 */ /* 0x000fc60007ffe0ff */
[----:B--2---:R-:W-:-:S04]  /*08c0*/  IMAD R12, R23, R24, R12 ;  /* 0x00000018170c7224 */ /* 0x004fc800078e020c */
[----:B------:R-:W-:-:S04]  /*08d0*/  IMAD R12, R22, R27, R12 ;  /* 0x0000001b160c7224 */ /* 0x000fc800078e020c */
[----:B------:R-:W-:-:S04]  /*08e0*/  IMAD R11, R11, R26, R12 ;  /* 0x0000001a0b0b7224 */ /* 0x000fc800078e020c */
[----:B------:R-:W-:-:S07]  /*08f0*/  IMAD R11, R25, R28, R11 ;  /* 0x0000001c190b7224 */ /* 0x000fce00078e020b */
.L_x_4:
[----:B------:R-:W-:Y:S05]  /*0900*/  @!P0 BRA `(.L_x_3) ;  /* 0x0000000000d08947 */ /* 0x000fea0003800000 */
[----:B------:R-:W-:Y:S01]  /*0910*/  VIADD R2, R17, 0xffffffff ;  /* 0xffffffff11027836 */ /* 0x000fe20000000000 */
[----:B------:R-:W-:-:S04]  /*0920*/  ISETP.NE.AND P0, PT, R8, RZ, PT ;  /* 0x000000ff0800720c */ /* 0x000fc80003f05270 */
[----:B------:R-:W-:-:S13]  /*0930*/  ISETP.GE.U32.AND P1, PT, R2, 0x3, PT ;  /* 0x000000030200780c */ /* 0x000fda0003f26070 */
[----:B------:R-:W-:Y:S05]  /*0940*/  @!P1 BRA `(.L_x_5) ;  /* 0x0000000000609947 */ /* 0x000fea0003800000 */
[----:B------:R-:W0:Y:S01]  /*0950*/  LDC.64 R4, c[0x0][0x388] ;  /* 0x0000e200ff047b82 */ /* 0x000e220000000a00 */
[C---:B------:R-:W-:Y:S02]  /*0960*/  IADD3 R21, PT, PT, R15.reuse, UR13, RZ ;  /* 0x0000000d0f157c10 */ /* 0x040fe4000fffe0ff */
[----:B------:R-:W-:Y:S02]  /*0970*/  IADD3 R14, P1, PT, R15, UR13, RZ ;  /* 0x0000000d0f0e7c10 */ /* 0x000fe4000ff3e0ff */
[----:B------:R-:W-:Y:S02]  /*0980*/  IADD3 R19, PT, PT, R10, R15, RZ ;  /* 0x0000000f0a137210 */ /* 0x000fe40007ffe0ff */
[----:B------:R-:W-:Y:S01]  /*0990*/  IADD3.X R20, PT, PT, RZ, RZ, RZ, P1, !PT ;  /* 0x000000ffff147210 */ /* 0x000fe20000ffe4ff */
[----:B------:R-:W1:Y:S08]  /*09a0*/  LDC.64 R2, c[0x0][0x388] ;  /* 0x0000e200ff027b82 */ /* 0x000e700000000a00 */
[----:B------:R-:W2:Y:S01]  /*09b0*/  LDC.64 R12, c[0x0][0x380] ;  /* 0x0000e000ff0c7b82 */ /* 0x000ea20000000a00 */
[----:B0-----:R-:W-:-:S06]  /*09c0*/  IMAD.WIDE.U32 R4, R21, 0x4, R4 ;  /* 0x0000000415047825 */ /* 0x001fcc00078e0004 */
[----:B------:R-:W3:Y:S01]  /*09d0*/  LDG.E R4, desc[UR10][R4.64] ;  /* 0x0000000a04047981 */ /* 0x000ee2000c1e1900 */
[----:B-1----:R-:W-:-:S04]  /*09e0*/  LEA R2, P1, R14, R2, 0x2 ;  /* 0x000000020e027211 */ /* 0x002fc800078210ff */
[----:B------:R-:W-:Y:S01]  /*09f0*/  LEA.HI.X R3, R14, R3, R20, 0x2, P1 ;  /* 0x000000030e037211 */ /* 0x000fe200008f1414 */
[----:B--2---:R-:W-:-:S04]  /*0a00*/  IMAD.WIDE R12, R19, 0x4, R12 ;  /* 0x00000004130c7825 */ /* 0x004fc800078e020c */
[----:B------:R-:W2:Y:S04]  /*0a10*/  LDG.E R20, desc[UR10][R2.64+0x4] ;  /* 0x0000040a02147981 */ /* 0x000ea8000c1e1900 */
[----:B------:R-:W3:Y:S04]  /*0a20*/  LDG.E R14, desc[UR10][R12.64] ;  /* 0x0000000a0c0e7981 */ /* 0x000ee8000c1e1900 */
[----:B------:R-:W2:Y:S04]  /*0a30*/  LDG.E R19, desc[UR10][R12.64+0x4] ;  /* 0x0000040a0c137981 */ /* 0x000ea8000c1e1900 */
[----:B------:R-:W4:Y:S04]  /*0a40*/  LDG.E R21, desc[UR10][R12.64+0x8] ;  /* 0x0000080a0c157981 */ /* 0x000f28000c1e1900 */
[----:B------:R-:W4:Y:S04]  /*0a50*/  LDG.E R22, desc[UR10][R2.64+0x8] ;  /* 0x0000080a02167981 */ /* 0x000f28000c1e1900 */
[----:B------:R-:W5:Y:S04]  /*0a60*/  LDG.E R23, desc[UR10][R12.64+0xc] ;  /* 0x00000c0a0c177981 */ /* 0x000f68000c1e1900 */
[----:B------:R-:W5:Y:S01]  /*0a70*/  LDG.E R24, desc[UR10][R2.64+0xc] ;  /* 0x00000c0a02187981 */ /* 0x000f62000c1e1900 */
[----:B------:R-:W-:-:S02]  /*0a80*/  VIADD R15, R15, 0x4 ;  /* 0x000000040f0f7836 */ /* 0x000fc40000000000 */
[----:B---3--:R-:W-:-:S04]  /*0a90*/  IMAD R14, R14, R4, R11 ;  /* 0x000000040e0e7224 */ /* 0x008fc800078e020b */
[----:B--2---:R-:W-:-:S04]  /*0aa0*/  IMAD R14, R19, R20, R14 ;  /* 0x00000014130e7224 */ /* 0x004fc800078e020e */
[----:B----4-:R-:W-:-:S04]  /*0ab0*/  IMAD R14, R21, R22, R14 ;  /* 0x00000016150e7224 */ /* 0x010fc800078e020e */
[----:B-----5:R-:W-:-:S07]  /*0ac0*/  IMAD R11, R23, R24, R14 ;  /* 0x00000018170b7224 */ /* 0x020fce00078e020e */
.L_x_5:
[----:B------:R-:W-:Y:S05]  /*0ad0*/  @!P0 BRA `(.L_x_3) ;  /* 0x00000000005c8947 */ /* 0x000fea0003800000 */
[----:B------:R-:W0:Y:S01]  /*0ae0*/  LDC.64 R4, c[0x0][0x388] ;  /* 0x0000e200ff047b82 */ /* 0x000e220000000a00 */
[----:B------:R-:W-:Y:S02]  /*0af0*/  IADD3 R19, PT, PT, R15, UR13, RZ ;  /* 0x0000000d0f137c10 */ /* 0x000fe4000fffe0ff */
[----:B------:R-:W-:-:S05]  /*0b00*/  IADD3 R13, PT, PT, R10, R15, RZ ;  /* 0x0000000f0a0d7210 */ /* 0x000fca0007ffe0ff */
[----:B------:R-:W1:Y:S01]  /*0b10*/  LDC.64 R2, c[0x0][0x380] ;  /* 0x0000e000ff027b82 */ /* 0x000e620000000a00 */
[----:B0-----:R-:W-:-:S06]  /*0b20*/  IMAD.WIDE.U32 R4, R19, 0x4, R4 ;  /* 0x0000000413047825 */ /* 0x001fcc00078e0004 */
[----:B------:R-:W2:Y:S01]  /*0b30*/  LDG.E R4, desc[UR10][R4.64] ;  /* 0x0000000a04047981 */ /* 0x000ea2000c1e1900 */
[----:B-1----:R-:W-:-:S05]  /*0b40*/  IMAD.WIDE R2, R13, 0x4, R2 ;  /* 0x000000040d027825 */ /* 0x002fca00078e0202 */
[----:B------:R-:W2:Y:S01]  /*0b50*/  LDG.E R10, desc[UR10][R2.64] ;  /* 0x0000000a020a7981 */ /* 0x000ea2000c1e1900 */
[----:B------:R-:W-:Y:S01]  /*0b60*/  ISETP.NE.AND P0, PT, R8, 0x1, PT ;  /* 0x000000010800780c */ /* 0x000fe20003f05270 */
[----:B--2---:R-:W-:-:S12]  /*0b70*/  IMAD R11, R10, R4, R11 ;  /* 0x000000040a0b7224 */ /* 0x004fd800078e020b */
[----:B------:R-:W-:Y:S05]  /*0b80*/  @!P0 BRA `(.L_x_3) ;  /* 0x0000000000308947 */ /* 0x000fea0003800000 */
[----:B------:R-:W0:Y:S01]  /*0b90*/  LDC.64 R4, c[0x0][0x388] ;  /* 0x0000e200ff047b82 */ /* 0x000e220000000a00 */
[----:B------:R-:W-:Y:S02]  /*0ba0*/  IADD3 R10, P1, PT, R15, UR13, RZ ;  /* 0x0000000d0f0a7c10 */ /* 0x000fe4000ff3e0ff */
[----:B------:R-:W-:Y:S02]  /*0bb0*/  ISETP.NE.AND P0, PT, R8, 0x2, PT ;  /* 0x000000020800780c */ /* 0x000fe40003f05270 */
[----:B------:R-:W-:-:S11]  /*0bc0*/  IADD3.X R12, PT, PT, RZ, RZ, RZ, P1, !PT ;  /* 0x000000ffff0c7210 */ /* 0x000fd60000ffe4ff */
[----:B------:R-:W2:Y:S01]  /*0bd0*/  @P0 LDG.E R14, desc[UR10][R2.64+0x8] ;  /* 0x0000080a020e0981 */ /* 0x000ea2000c1e1900 */
[----:B0-----:R-:W-:-:S04]  /*0be0*/  LEA R4, P1, R10, R4, 0x2 ;  /* 0x000000040a047211 */ /* 0x001fc800078210ff */
[----:B------:R-:W-:Y:S02]  /*0bf0*/  LEA.HI.X R5, R10, R5, R12, 0x2, P1 ;  /* 0x000000050a057211 */ /* 0x000fe400008f140c */
[----:B------:R-:W3:Y:S04]  /*0c00*/  LDG.E R10, desc[UR10][R2.64+0x4] ;  /* 0x0000040a020a7981 */ /* 0x000ee8000c1e1900 */
[----:B------:R-:W3:Y:S04]  /*0c10*/  LDG.E R12, desc[UR10][R4.64+0x4] ;  /* 0x0000040a040c7981 */ /* 0x000ee8000c1e1900 */
[----:B------:R-:W2:Y:S01]  /*0c20*/  @P0 LDG.E R13, desc[UR10][R4.64+0x8] ;  /* 0x0000080a040d0981 */ /* 0x000ea2000c1e1900 */
[----:B---3--:R-:W-:-:S04]  /*0c30*/  IMAD R11, R10, R12, R11 ;  /* 0x0000000c0a0b7224 */ /* 0x008fc800078e020b */
[----:B--2---:R-:W-:-:S07]  /*0c40*/  @P0 IMAD R11, R14, R13, R11 ;  /* 0x0000000d0e0b0224 */ /* 0x004fce00078e020b */
.L_x_3:
[----:B------:R-:W-:Y:S05]  /*0c50*/  BRA.U UP0, `(.L_x_6) ;  /* 0xfffffff500507547 */ /* 0x000fea000b83ffff */
.L_x_0:
[----:B------:R-:W0:Y:S01]  /*0c60*/  LDC.64 R2, c[0x0][0x390] ;  /* 0x0000e400ff027b82 */ /* 0x000e220000000a00 */
[----:B------:R-:W1:Y:S02]  /*0c70*/  LDCU UR4, c[0x0][0x398] ;  /* 0x00007300ff0477ac */ /* 0x000e640008000800 */
[----:B-1----:R-:W-:-:S04]  /*0c80*/  IMAD R7, R7, UR4, R0 ;  /* 0x0000000407077c24 */ /* 0x002fc8000f8e0200 */
[----:B0-----:R-:W-:-:S05]  /*0c90*/  IMAD.WIDE R2, R7, 0x4, R2 ;  /* 0x0000000407027825 */ /* 0x001fca00078e0202 */
[----:B------:R-:W-:Y:S01]  /*0ca0*/  STG.E desc[UR10][R2.64], R11 ;  /* 0x0000000b02007986 */ /* 0x000fe2000c10190a */
[----:B------:R-:W-:Y:S05]  /*0cb0*/  EXIT ;  /* 0x000000000000794d */ /* 0x000fea0003800000 */
.L_x_7:
[----:B------:R-:W-:-:S00]  /*0cc0*/  BRA `(.L_x_7) ;  /* 0xfffffffc00fc7947 */ /* 0x000fc0000383ffff */
[----:B------:R-:W-:-:S00]  /*0cd0*/  NOP ;  /* 0x0000000000007918 */ /* 0x000fc00000000000 */
        /* <DEDUP_REMOVED lines=10> */
.L_x_10:


//--------------------- .text._Z16transpose_SharedPiS_i --------------------------
	.section	.text._Z16transpose_SharedPiS_i,"ax",@progbits
	.align	128
        .global         _Z16transpose_SharedPiS_i
        .type           _Z16transpose_SharedPiS_i,@function
        .size           _Z16transpose_SharedPiS_i,(.L_x_11 - _Z16transpose_SharedPiS_i)
        .other          _Z16transpose_SharedPiS_i,@"STO_CUDA_ENTRY STV_DEFAULT"
_Z16transpose_SharedPiS_i:
.text._Z16transpose_SharedPiS_i:
[----:B------:R-:W-:Y:S01]  /*0000*/  LDC R1, c[0x0][0x37c] ;  /* 0x0000df00ff017b82 */ /* 0x000fe20000000800 */
[----:B------:R-:W0:Y:S07]  /*0010*/  S2R R6, SR_TID.X ;  /* 0x0000000000067919 */ /* 0x000e2e0000002100 */
[----:B------:R-:W0:Y:S01]  /*0020*/  S2UR UR4, SR_CTAID.X ;  /* 0x00000000000479c3 */ /* 0x000e220000002500 */
[----:B------:R-:W1:Y:S01]  /*0030*/  LDCU UR6, c[0x0][0x390] ;  /* 0x00007200ff0677ac */ /* 0x000e620008000800 */
[----:B------:R-:W2:Y:S06]  /*0040*/  S2R R9, SR_TID.Y ;  /* 0x0000000000097919 */ /* 0x000eac0000002200 */
[----:B------:R-:W0:Y:S08]  /*0050*/  LDC R3, c[0x0][0x360] ;  /* 0x0000d800ff037b82 */ /* 0x000e300000000800 */
[----:B------:R-:W2:Y:S08]  /*0060*/  S2UR UR5, SR_CTAID.Y ;  /* 0x00000000000579c3 */ /* 0x000eb00000002600 */
[----:B------:R-:W2:Y:S01]  /*0070*/  LDC R4, c[0x0][0x364] ;  /* 0x0000d900ff047b82 */ /* 0x000ea20000000800 */
[----:B0-----:R-:W-:-:S02]  /*0080*/  IMAD R0, R3, UR4, R6 ;  /* 0x0000000403007c24 */ /* 0x001fc4000f8e0206 */
[C-C-:B--2---:R-:W-:Y:S02]  /*0090*/  IMAD R3, R4.reuse, UR5, R9.reuse ;  /* 0x0000000504037c24 */ /* 0x144fe4000f8e0209 */
[----:B------:R-:W-:Y:S02]  /*00a0*/  IMAD R7, R4, UR4, R9 ;  /* 0x0000000404077c24 */ /* 0x000fe4000f8e0209 */
[----:B-1----:R-:W-:Y:S01]  /*00b0*/  IMAD R5, R3, UR6, R0 ;  /* 0x0000000603057c24 */ /* 0x002fe2000f8e0200 */
[----:B------:R-:W-:-:S04]  /*00c0*/  VIMNMX R2, PT, PT, R0, R3, !PT ;  /* 0x0000000300027248 */ /* 0x000fc80007fe0100 */
[----:B------:R-:W-:Y:S01]  /*00d0*/  ISETP.GE.AND P0, PT, R2, UR6, PT ;  /* 0x0000000602007c0c */ /* 0x000fe2000bf06270 */
[----:B------:R-:W-:-:S04]  /*00e0*/  IMAD R2, R4, UR5, R6 ;  /* 0x0000000504027c24 */ /* 0x000fc8000f8e0206 */
[----:B------:R-:W-:-:S08]  /*00f0*/  IMAD R7, R7, UR6, R2 ;  /* 0x0000000607077c24 */ /* 0x000fd0000f8e0202 */
[----:B------:R-:W-:Y:S05]  /*0100*/  @P0 EXIT ;  /* 0x000000000000094d */ /* 0x000fea0003800000 */
[----:B------:R-:W0:Y:S01]  /*0110*/  LDC.64 R2, c[0x0][0x380] ;  /* 0x0000e000ff027b82 */ /* 0x000e220000000a00 */
[----:B------:R-:W1:Y:S01]  /*0120*/  LDCU.64 UR4, c[0x0][0x358] ;  /* 0x00006b00ff0477ac */ /* 0x000e620008000a00 */
[----:B0-----:R-:W-:-:S05]  /*0130*/  IMAD.WIDE R2, R5, 0x4, R2 ;  /* 0x0000000405027825 */ /* 0x001fca00078e0202 */
[----:B-1----:R0:W2:Y:S01]  /*0140*/  LDG.E R0, desc[UR4][R2.64] ;  /* 0x0000000402007981 */ /* 0x0020a2000c1e1900 */
[----:B------:R-:W-:Y:S01]  /*0150*/  MOV R4, 0x400 ;  /* 0x0000040000047802 */ /* 0x000fe20000000f00 */
[----:B------:R-:W1:Y:S01]  /*0160*/  S2R R5, SR_CgaCtaId ;  /* 0x0000000000057919 */ /* 0x000e620000008800 */
[----:B0-----:R-:W0:Y:S02]  /*0170*/  LDC.64 R2, c[0x0][0x388] ;  /* 0x0000e200ff027b82 */ /* 0x001e240000000a00 */
[----:B0-----:R-:W-:Y:S01]  /*0180*/  IMAD.WIDE R2, R7, 0x4, R2 ;  /* 0x0000000407027825 */ /* 0x001fe200078e0202 */
[----:B-1----:R-:W-:-:S05]  /*0190*/  LEA R4, R5, R4, 0x18 ;  /* 0x0000000405047211 */ /* 0x002fca00078ec0ff */
[--C-:B------:R-:W-:Y:S02]  /*01a0*/  IMAD R5, R9, 0x44, R4.reuse ;  /* 0x0000004409057824 */ /* 0x100fe400078e0204 */
[----:B------:R-:W-:-:S03]  /*01b0*/  IMAD R4, R6, 0x44, R4 ;  /* 0x0000004406047824 */ /* 0x000fc600078e0204 */
[----:B------:R-:W-:Y:S02]  /*01c0*/  LEA R5, R6, R5, 0x2 ;  /* 0x0000000506057211 */ /* 0x000fe400078e10ff */
[----:B------:R-:W-:-:S03]  /*01d0*/  LEA R4, R9, R4, 0x2 ;  /* 0x0000000409047211 */ /* 0x000fc600078e10ff */
[----:B--2---:R-:W-:Y:S01]  /*01e0*/  STS [R5], R0 ;  /* 0x0000000005007388 */ /* 0x004fe20000000800 */
[----:B------:R-:W-:Y:S06]  /*01f0*/  BAR.SYNC.DEFER_BLOCKING 0x0 ;  /* 0x0000000000007b1d */ /* 0x000fec0000010000 */
[----:B------:R-:W0:Y:S04]  /*0200*/  LDS R9, [R4] ;  /* 0x0000000004097984 */ /* 0x000e280000000800 */
[----:B0-----:R-:W-:Y:S01]  /*0210*/  STG.E desc[UR4][R2.64], R9 ;  /* 0x0000000902007986 */ /* 0x001fe2000c101904 */
[----:B------:R-:W-:Y:S05]  /*0220*/  EXIT ;  /* 0x000000000000794d */ /* 0x000fea0003800000 */
.L_x_8:
        /* <DEDUP_REMOVED lines=13> */
.L_x_11:


//--------------------- .text._Z14transpos_no_SMPiS_i --------------------------
	.section	.text._Z14transpos_no_SMPiS_i,"ax",@progbits
	.align	128
        .global         _Z14transpos_no_SMPiS_i
        .type           _Z14transpos_no_SMPiS_i,@function
        .size           _Z14transpos_no_SMPiS_i,(.L_x_12 - _Z14transpos_no_SMPiS_i)
        .other          _Z14transpos_no_SMPiS_i,@"STO_CUDA_ENTRY STV_DEFAULT"
_Z14transpos_no_SMPiS_i:
.text._Z14transpos_no_SMPiS_i:
[----:B------:R-:W-:Y:S01]  /*0000*/  LDC R1, c[0x0][0x37c] ;  /* 0x0000df00ff017b82 */ /* 0x000fe20000000800 */
[----:B------:R-:W0:Y:S07]  /*0010*/  S2R R0, SR_TID.X ;  /* 0x0000000000007919 */ /* 0x000e2e0000002100 */
[----:B------:R-:W0:Y:S01]  /*0020*/  LDC R3, c[0x0][0x360] ;  /* 0x0000d800ff037b82 */ /* 0x000e220000000800 */
[----:B------:R-:W1:Y:S01]  /*0030*/  LDCU UR6, c[0x0][0x390] ;  /* 0x00007200ff0677ac */ /* 0x000e620008000800 */
[----:B------:R-:W2:Y:S06]  /*0040*/  S2R R7, SR_TID.Y ;  /* 0x0000000000077919 */ /* 0x000eac0000002200 */
[----:B------:R-:W0:Y:S08]  /*0050*/  S2UR UR4, SR_CTAID.X ;  /* 0x00000000000479c3 */ /* 0x000e300000002500 */
[----:B------:R-:W2:Y:S08]  /*0060*/  S2UR UR5, SR_CTAID.Y ;  /* 0x00000000000579c3 */ /* 0x000eb00000002600 */
[----:B------:R-:W2:Y:S01]  /*0070*/  LDC R2, c[0x0][0x364] ;  /* 0x0000d900ff027b82 */ /* 0x000ea20000000800 */
[----:B0-----:R-:W-:-:S02]  /*0080*/  IMAD R0, R3, UR4, R0 ;  /* 0x0000000403007c24 */ /* 0x001fc4000f8e0200 */
[----:B--2---:R-:W-:-:S05]  /*0090*/  IMAD R7, R2, UR5, R7 ;  /* 0x0000000502077c24 */ /* 0x004fca000f8e0207 */
[----:B------:R-:W-:-:S04]  /*00a0*/  VIMNMX R2, PT, PT, R0, R7, !PT ;  /* 0x0000000700027248 */ /* 0x000fc80007fe0100 */
[----:B-1----:R-:W-:-:S13]  /*00b0*/  ISETP.GE.AND P0, PT, R2, UR6, PT ;  /* 0x0000000602007c0c */ /* 0x002fda000bf06270 */
[----:B------:R-:W-:Y:S05]  /*00c0*/  @P0 EXIT ;  /* 0x000000000000094d */ /* 0x000fea0003800000 */
[----:B------:R-:W0:Y:S01]  /*00d0*/  LDC.64 R2, c[0x0][0x380] ;  /* 0x0000e000ff027b82 */ /* 0x000e220000000a00 */
[----:B------:R-:W1:Y:S01]  /*00e0*/  LDCU.64 UR4, c[0x0][0x358] ;  /* 0x00006b00ff0477ac */ /* 0x000e620008000a00 */
[----:B------:R-:W-:-:S04]  /*00f0*/  IMAD R5, R7, UR6, R0 ;  /* 0x0000000607057c24 */ /* 0x000fc8000f8e0200 */
[----:B0-----:R-:W-:Y:S02]  /*0100*/  IMAD.WIDE R2, R5, 0x4, R2 ;  /* 0x0000000405027825 */ /* 0x001fe400078e0202 */
[----:B------:R-:W0:Y:S04]  /*0110*/  LDC.64 R4, c[0x0][0x388] ;  /* 0x0000e200ff047b82 */ /* 0x000e280000000a00 */
[----:B-1----:R-:W2:Y:S01]  /*0120*/  LDG.E R3, desc[UR4][R2.64] ;  /* 0x0000000402037981 */ /* 0x002ea2000c1e1900 */
[----:B------:R-:W-:-:S04]  /*0130*/  IMAD R7, R0, UR6, R7 ;  /* 0x0000000600077c24 */ /* 0x000fc8000f8e0207 */
[----:B0-----:R-:W-:-:S05]  /*0140*/  IMAD.WIDE R4, R7, 0x4, R4 ;  /* 0x0000000407047825 */ /* 0x001fca00078e0204 */
[----:B--2---:R-:W-:Y:S01]  /*0150*/  STG.E desc[UR4][R4.64], R3 ;  /* 0x0000000304007986 */ /* 0x004fe2000c101904 */
[----:B------:R-:W-:Y:S05]  /*0160*/  EXIT ;  /* 0x000000000000794d */ /* 0x000fea0003800000 */
.L_x_9:
        /* <DEDUP_REMOVED lines=9> */
.L_x_12:


//--------------------- .nv.shared.reserved.0     --------------------------
	.section	.nv.shared.reserved.0,"aw",@nobits
	.weak		__nv_reservedSMEM_offset_0_alias
	.size		__nv_reservedSMEM_offset_0_alias, 0, 64
	.other		__nv_reservedSMEM_offset_0_alias,@"STO_CUDA_RESERVED_SHARED STV_DEFAULT"
__nv_reservedSMEM_offset_0_alias:
	.zero		0
	.zero		64


//--------------------- .nv.shared._Z16transpose_SharedPiS_i --------------------------
	.section	.nv.shared._Z16transpose_SharedPiS_i,"aw",@nobits
	.sectionflags	@""
	.align	4
.nv.shared._Z16transpose_SharedPiS_i:
	.zero		2112


//--------------------- .nv.constant0._Z11convolutionPiS_S_ii --------------------------
	.section	.nv.constant0._Z11convolutionPiS_S_ii,"a",@progbits
	.sectionflags	@""
	.align	4
.nv.constant0._Z11convolutionPiS_S_ii:
	.zero		928


//--------------------- .nv.constant0._Z16transpose_SharedPiS_i --------------------------
	.section	.nv.constant0._Z16transpose_SharedPiS_i,"a",@progbits
	.sectionflags	@""
	.align	4
.nv.constant0._Z16transpose_SharedPiS_i:
	.zero		916


//--------------------- .nv.constant0._Z14transpos_no_SMPiS_i --------------------------
	.section	.nv.constant0._Z14transpos_no_SMPiS_i,"a",@progbits
	.sectionflags	@""
	.align	4
.nv.constant0._Z14transpos_no_SMPiS_i:
	.zero		916


//--------------------- SYMBOLS --------------------------

	.type		.nv.reservedSmem.offset0,@object
	.size		.nv.reservedSmem.offset0,0x4
	.type		.nv.reservedSmem.cap,@object
	.size		.nv.reservedSmem.cap,0x4
